	.headerflags	@"EF_CUDA_TEXMODE_UNIFIED EF_CUDA_64BIT_ADDRESS EF_CUDA_ACCELERATORS EF_CUDA_SM90 EF_CUDA_VIRTUAL_SM(EF_CUDA_SM90)"
	.elftype	@"ET_EXEC"


//--------------------- .nv.info                  --------------------------
	.section	.nv.info,"",@"SHT_CUDA_INFO"
	.align	4


	//----- nvinfo : EIATTR_REGCOUNT
	.align		4
        /*0000*/ 	.byte	0x04, 0x2f
        /*0002*/ 	.short	(.L_3 - .L_2)
	.align		4
.L_2:
        /*0004*/ 	.word	index@(triton_poi_fused__native_batch_norm_legit_no_training_add_mul_6)
        /*0008*/ 	.word	0x00000030


	//----- nvinfo : EIATTR_MIN_STACK_SIZE
	.align		4
.L_3:
        /*000c*/ 	.byte	0x04, 0x12
        /*000e*/ 	.short	(.L_5 - .L_4)
	.align		4
.L_4:
        /*0010*/ 	.word	index@(triton_poi_fused__native_batch_norm_legit_no_training_add_mul_6)
        /*0014*/ 	.word	0x00000000


	//----- nvinfo : EIATTR_FRAME_SIZE
	.align		4
.L_5:
        /*0018*/ 	.byte	0x04, 0x11
        /*001a*/ 	.short	(.L_7 - .L_6)
	.align		4
.L_6:
        /*001c*/ 	.word	index@(triton_poi_fused__native_batch_norm_legit_no_training_add_mul_6)
        /*0020*/ 	.word	0x00000000


	//----- nvinfo : EIATTR_MIN_STACK_SIZE
	.align		4
.L_7:
        /*0024*/ 	.byte	0x04, 0x12
        /*0026*/ 	.short	(.L_9 - .L_8)
	.align		4
.L_8:
        /*0028*/ 	.word	index@(triton_poi_fused__native_batch_norm_legit_no_training_add_mul_6)
        /*002c*/ 	.word	0x00000000
.L_9:


//--------------------- .nv.info.triton_poi_fused__native_batch_norm_legit_no_training_add_mul_6 --------------------------
	.section	.nv.info.triton_poi_fused__native_batch_norm_legit_no_training_add_mul_6,"",@"SHT_CUDA_INFO"
	.sectionflags	@""
	.align	4


	//----- nvinfo : EIATTR_CUDA_API_VERSION
	.align		4
        /*0000*/ 	.byte	0x04, 0x37
        /*0002*/ 	.short	(.L_11 - .L_10)
.L_10:
        /*0004*/ 	.word	0x0000007c


	//----- nvinfo : EIATTR_KPARAM_INFO
	.align		4
.L_11:
        /*0008*/ 	.byte	0x04, 0x17
        /*000a*/ 	.short	(.L_13 - .L_12)
.L_12:
        /*000c*/ 	.word	0x00000000
        /*0010*/ 	.short	0x000c
        /*0012*/ 	.short	0x0060
        /*0014*/ 	.byte	0x00, 0xf0, 0x11, 0x00


	//----- nvinfo : EIATTR_KPARAM_INFO
	.align		4
.L_13:
        /*0018*/ 	.byte	0x04, 0x17
        /*001a*/ 	.short	(.L_15 - .L_14)
.L_14:
        /*001c*/ 	.word	0x00000000
        /*0020*/ 	.short	0x000b
        /*0022*/ 	.short	0x0058
        /*0024*/ 	.byte	0x00, 0xf4, 0x21, 0x00


	//----- nvinfo : EIATTR_KPARAM_INFO
	.align		4
.L_15:
        /*0028*/ 	.byte	0x04, 0x17
        /*002a*/ 	.short	(.L_17 - .L_16)
.L_16:
        /*002c*/ 	.word	0x00000000
        /*0030*/ 	.short	0x000a
        /*0032*/ 	.short	0x0050
        /*0034*/ 	.byte	0x00, 0xf4, 0x21, 0x00


	//----- nvinfo : EIATTR_KPARAM_INFO
	.align		4
.L_17:
        /*0038*/ 	.byte	0x04, 0x17
        /*003a*/ 	.short	(.L_19 - .L_18)
.L_18:
        /*003c*/ 	.word	0x00000000
        /*0040*/ 	.short	0x0009
        /*0042*/ 	.short	0x0048
        /*0044*/ 	.byte	0x00, 0xf4, 0x21, 0x00


	//----- nvinfo : EIATTR_KPARAM_INFO
	.align		4
.L_19:
        /*0048*/ 	.byte	0x04, 0x17
        /*004a*/ 	.short	(.L_21 - .L_20)
.L_20:
        /*004c*/ 	.word	0x00000000
        /*0050*/ 	.short	0x0008
        /*0052*/ 	.short	0x0040
        /*0054*/ 	.byte	0x00, 0xf4, 0x21, 0x00


	//----- nvinfo : EIATTR_KPARAM_INFO
	.align		4
.L_21:
        /*0058*/ 	.byte	0x04, 0x17
        /*005a*/ 	.short	(.L_23 - .L_22)
.L_22:
        /*005c*/ 	.word	0x00000000
        /*0060*/ 	.short	0x0007
        /*0062*/ 	.short	0x0038
        /*0064*/ 	.byte	0x00, 0xf4, 0x21, 0x00


	//----- nvinfo : EIATTR_KPARAM_INFO
	.align		4
.L_23:
        /*0068*/ 	.byte	0x04, 0x17
        /*006a*/ 	.short	(.L_25 - .L_24)
.L_24:
        /*006c*/ 	.word	0x00000000
        /*0070*/ 	.short	0x0006
        /*0072*/ 	.short	0x0030
        /*0074*/ 	.byte	0x00, 0xf4, 0x21, 0x00


	//----- nvinfo : EIATTR_KPARAM_INFO
	.align		4
.L_25:
        /*0078*/ 	.byte	0x04, 0x17
        /*007a*/ 	.short	(.L_27 - .L_26)
.L_26:
        /*007c*/ 	.word	0x00000000
        /*0080*/ 	.short	0x0005
        /*0082*/ 	.short	0x0028
        /*0084*/ 	.byte	0x00, 0xf4, 0x21, 0x00


	//----- nvinfo : EIATTR_KPARAM_INFO
	.align		4
.L_27:
        /*0088*/ 	.byte	0x04, 0x17
        /*008a*/ 	.short	(.L_29 - .L_28)
.L_28:
        /*008c*/ 	.word	0x00000000
        /*0090*/ 	.short	0x0004
        /*0092*/ 	.short	0x0020
        /*0094*/ 	.byte	0x00, 0xf4, 0x21, 0x00


	//----- nvinfo : EIATTR_KPARAM_INFO
	.align		4
.L_29:
        /*0098*/ 	.byte	0x04, 0x17
        /*009a*/ 	.short	(.L_31 - .L_30)
.L_30:
        /*009c*/ 	.word	0x00000000
        /*00a0*/ 	.short	0x0003
        /*00a2*/ 	.short	0x0018
        /*00a4*/ 	.byte	0x00, 0xf4, 0x21, 0x00


	//----- nvinfo : EIATTR_KPARAM_INFO
	.align		4
.L_31:
        /*00a8*/ 	.byte	0x04, 0x17
        /*00aa*/ 	.short	(.L_33 - .L_32)
.L_32:
        /*00ac*/ 	.word	0x00000000
        /*00b0*/ 	.short	0x0002
        /*00b2*/ 	.short	0x0010
        /*00b4*/ 	.byte	0x00, 0xf4, 0x21, 0x00


	//----- nvinfo : EIATTR_KPARAM_INFO
	.align		4
.L_33:
        /*00b8*/ 	.byte	0x04, 0x17
        /*00ba*/ 	.short	(.L_35 - .L_34)
.L_34:
        /*00bc*/ 	.word	0x00000000
        /*00c0*/ 	.short	0x0001
        /*00c2*/ 	.short	0x0008
        /*00c4*/ 	.byte	0x00, 0xf4, 0x21, 0x00


	//----- nvinfo : EIATTR_KPARAM_INFO
	.align		4
.L_35:
        /*00c8*/ 	.byte	0x04, 0x17
        /*00ca*/ 	.short	(.L_37 - .L_36)
.L_36:
        /*00cc*/ 	.word	0x00000000
        /*00d0*/ 	.short	0x0000
        /*00d2*/ 	.short	0x0000
        /*00d4*/ 	.byte	0x00, 0xf4, 0x21, 0x00


	//----- nvinfo : EIATTR_SPARSE_MMA_MASK
	.align		4
.L_37:
        /*00d8*/ 	.byte	0x03, 0x50
        /*00da*/ 	.short	0x0000


	//----- nvinfo : EIATTR_MAXREG_COUNT
	.align		4
        /*00dc*/ 	.byte	0x03, 0x1b
        /*00de*/ 	.short	0x00ff


	//----- nvinfo : EIATTR_EXIT_INSTR_OFFSETS
	.align		4
        /*00e0*/ 	.byte	0x04, 0x1c
        /*00e2*/ 	.short	(.L_39 - .L_38)


	//   ....[0]....
.L_38:
        /*00e4*/ 	.word	0x00001290


	//----- nvinfo : EIATTR_REQNTID
	.align		4
.L_39:
        /*00e8*/ 	.byte	0x04, 0x10
        /*00ea*/ 	.short	(.L_41 - .L_40)
.L_40:
        /*00ec*/ 	.word	0x00000080
        /*00f0*/ 	.word	0x00000001
        /*00f4*/ 	.word	0x00000001


	//----- nvinfo : EIATTR_CBANK_PARAM_SIZE
	.align		4
.L_41:
        /*00f8*/ 	.byte	0x03, 0x19
        /*00fa*/ 	.short	0x0064


	//----- nvinfo : EIATTR_PARAM_CBANK
	.align		4
        /*00fc*/ 	.byte	0x04, 0x0a
        /*00fe*/ 	.short	(.L_43 - .L_42)
	.align		4
.L_42:
        /*0100*/ 	.word	index@(.nv.constant0.triton_poi_fused__native_batch_norm_legit_no_training_add_mul_6)
        /*0104*/ 	.short	0x0210
        /*0106*/ 	.short	0x0064


	//----- nvinfo : EIATTR_SW_WAR
	.align		4
.L_43:
        /*0108*/ 	.byte	0x04, 0x36
        /*010a*/ 	.short	(.L_45 - .L_44)
.L_44:
        /*010c*/ 	.word	0x00000008
.L_45:


//--------------------- .nv.callgraph             --------------------------
	.section	.nv.callgraph,"",@"SHT_CUDA_CALLGRAPH"
	.align	4
	.sectionentsize	8
	.align		4
        /*0000*/ 	.word	0x00000000
	.align		4
        /*0004*/ 	.word	0xffffffff
	.align		4
        /*0008*/ 	.word	0x00000000
	.align		4
        /*000c*/ 	.word	0xfffffffe
	.align		4
        /*0010*/ 	.word	0x00000000
	.align		4
        /*0014*/ 	.word	0xfffffffd
	.align		4
        /*0018*/ 	.word	0x00000000
	.align		4
        /*001c*/ 	.word	0xfffffffc


//--------------------- .nv.constant4             --------------------------
	.section	.nv.constant4,"a",@progbits
	.align	8
	.align		8
.nv.constant4:
        /*0000*/ 	.dword	_$_str
	.align		8
        /*0008*/ 	.dword	_$_str_$_2


//--------------------- .text.triton_poi_fused__native_batch_norm_legit_no_training_add_mul_6 --------------------------
	.section	.text.triton_poi_fused__native_batch_norm_legit_no_training_add_mul_6,"ax",@progbits
	.align	128
        .global         triton_poi_fused__native_batch_norm_legit_no_training_add_mul_6
        .type           triton_poi_fused__native_batch_norm_legit_no_training_add_mul_6,@function
        .size           triton_poi_fused__native_batch_norm_legit_no_training_add_mul_6,(.L_x_1 - triton_poi_fused__native_batch_norm_legit_no_training_add_mul_6)
        .other          triton_poi_fused__native_batch_norm_legit_no_training_add_mul_6,@"STO_CUDA_ENTRY STV_DEFAULT"
triton_poi_fused__native_batch_norm_legit_no_training_add_mul_6:
.text.triton_poi_fused__native_batch_norm_legit_no_training_add_mul_6:
[----:B------:R-:W-:Y:S01]  /*0000*/  LDC R1, c[0x0][0x28] ;  /* 0x00000a00ff017b82 */ /* 0x000fe20000000800 */
[----:B------:R-:W1:Y:S07]  /*0010*/  S2R R0, SR_TID.X ;  /* 0x0000000000007919 */ /* 0x000e6e0000002100 */
[----:B------:R-:W2:Y:S01]  /*0020*/  LDC.64 R20, c[0x0][0x228] ;  /* 0x00008a00ff147b82 */ /* 0x000ea20000000a00 */
[----:B------:R-:W-:Y:S01]  /*0030*/  ULDC.64 UR4, c[0x0][0x208] ;  /* 0x0000820000047ab9 */ /* 0x000fe20000000a00 */
[----:B------:R-:W3:Y:S06]  /*0040*/  S2R R3, SR_CTAID.X ;  /* 0x0000000000037919 */ /* 0x000eec0000002500 */
[----:B------:R-:W4:Y:S08]  /*0050*/  LDC.64 R24, c[0x0][0x220] ;  /* 0x00008800ff187b82 */ /* 0x000f300000000a00 */
[----:B------:R-:W5:Y:S08]  /*0060*/  LDC.64 R36, c[0x0][0x218] ;  /* 0x00008600ff247b82 */ /* 0x000f700000000a00 */
[----:B------:R-:W5:Y:S01]  /*0070*/  LDC.64 R30, c[0x0][0x230] ;  /* 0x00008c00ff1e7b82 */ /* 0x000f620000000a00 */
[----:B-1----:R-:W-:-:S07]  /*0080*/  SHF.L.U32 R0, R0, 0x2, RZ ;  /* 0x0000000200007819 */ /* 0x002fce00000006ff */
[----:B------:R-:W1:Y:S01]  /*0090*/  LDC.64 R28, c[0x0][0x238] ;  /* 0x00008e00ff1c7b82 */ /* 0x000e620000000a00 */
[----:B------:R-:W-:-:S04]  /*00a0*/  LOP3.LUT R0, R0, 0x1fc, RZ, 0xc0, !PT ;  /* 0x000001fc00007812 */ /* 0x000fc800078ec0ff */
[----:B---3--:R-:W-:-:S05]  /*00b0*/  LEA R0, R3, R0, 0xa ;  /* 0x0000000003007211 */ /* 0x008fca00078e50ff */
[----:B------:R-:W-:-:S05]  /*00c0*/  IMAD.HI R2, R0, 0x38e38e39, RZ ;  /* 0x38e38e3900027827 */ /* 0x000fca00078e02ff */
[----:B------:R-:W-:-:S04]  /*00d0*/  SHF.R.U32.HI R3, RZ, 0x1f, R2 ;  /* 0x0000001fff037819 */ /* 0x000fc80000011602 */
[----:B------:R-:W-:-:S05]  /*00e0*/  LEA.HI.SX32 R3, R2, R3, 0x18 ;  /* 0x0000000302037211 */ /* 0x000fca00078fc2ff */
[----:B------:R-:W-:-:S04]  /*00f0*/  IMAD R44, R3, -0x480, R0 ;  /* 0xfffffb80032c7824 */ /* 0x000fc800078e0200 */
[----:B--2---:R-:W-:-:S06]  /*0100*/  IMAD.WIDE R8, R44, 0x4, R20 ;  /* 0x000000042c087825 */ /* 0x004fcc00078e0214 */
[----:B------:R-:W2:Y:S01]  /*0110*/  LDG.E.EL.128 R8, desc[UR4][R8.64] ;  /* 0x0000000408087981 */ /* 0x000ea2000c2e1d00 */
[----:B----4-:R-:W-:-:S04]  /*0120*/  IMAD.WIDE R4, R44, 0x4, R24 ;  /* 0x000000042c047825 */ /* 0x010fc800078e0218 */
[----:B-----5:R-:W-:Y:S01]  /*0130*/  IMAD.WIDE R36, R0, 0x4, R36 ;  /* 0x0000000400247825 */ /* 0x020fe200078e0224 */
[----:B------:R-:W-:Y:S01]  /*0140*/  IADD3 R2, R0, 0x200, RZ ;  /* 0x0000020000027810 */ /* 0x000fe20007ffe0ff */
[----:B------:R-:W3:Y:S04]  /*0150*/  LDG.E.EL.128 R4, desc[UR4][R4.64] ;  /* 0x0000000404047981 */ /* 0x000ee8000c2e1d00 */
[----:B------:R-:W3:Y:S01]  /*0160*/  LDG.E.128 R40, desc[UR4][R36.64] ;  /* 0x0000000424287981 */ /* 0x000ee2000c1e1d00 */
[----:B------:R-:W-:Y:S01]  /*0170*/  IMAD.HI R23, R2, 0x38e38e39, RZ ;  /* 0x38e38e3902177827 */ /* 0x000fe200078e02ff */
[----:B------:R-:W-:-:S04]  /*0180*/  HFMA2.MMA R45, -RZ, RZ, 1.625, 0 ;  /* 0x3e800000ff2d7435 */ /* 0x000fc800000001ff */
[----:B------:R-:W-:-:S04]  /*0190*/  SHF.R.U32.HI R14, RZ, 0x1f, R23 ;  /* 0x0000001fff0e7819 */ /* 0x000fc80000011617 */
[----:B------:R-:W-:Y:S01]  /*01a0*/  LEA.HI.SX32 R23, R23, R14, 0x18 ;  /* 0x0000000e17177211 */ /* 0x000fe200078fc2ff */
[C---:B0-----:R-:W-:Y:S01]  /*01b0*/  IMAD.WIDE R16, R44.reuse, 0x4, R30 ;  /* 0x000000042c107825 */ /* 0x041fe200078e021e */
[----:B------:R-:W4:Y:S03]  /*01c0*/  LDG.E.128 R36, desc[UR4][R36.64+0x800] ;  /* 0x0008000424247981 */ /* 0x000f26000c1e1d00 */
[----:B------:R-:W-:Y:S02]  /*01d0*/  IMAD R2, R23, -0x480, R2 ;  /* 0xfffffb8017027824 */ /* 0x000fe400078e0202 */
[----:B-1----:R-:W-:Y:S01]  /*01e0*/  IMAD.WIDE R12, R44, 0x4, R28 ;  /* 0x000000042c0c7825 */ /* 0x002fe200078e021c */
[----:B------:R-:W5:Y:S03]  /*01f0*/  LDG.E.EL.128 R16, desc[UR4][R16.64] ;  /* 0x0000000410107981 */ /* 0x000f66000c2e1d00 */
[----:B------:R-:W-:-:S02]  /*0200*/  IMAD.WIDE R20, R2, 0x4, R20 ;  /* 0x0000000402147825 */ /* 0x000fc400078e0214 */
[----:B------:R-:W5:Y:S02]  /*0210*/  LDG.E.EL.128 R12, desc[UR4][R12.64] ;  /* 0x000000040c0c7981 */ /* 0x000f64000c2e1d00 */
[----:B------:R-:W-:-:S04]  /*0220*/  IMAD.WIDE R24, R2, 0x4, R24 ;  /* 0x0000000402187825 */ /* 0x000fc800078e0218 */
[C---:B------:R-:W-:Y:S02]  /*0230*/  IMAD.WIDE R30, R2.reuse, 0x4, R30 ;  /* 0x00000004021e7825 */ /* 0x040fe400078e021e */
[----:B------:R-:W4:Y:S02]  /*0240*/  LDG.E.EL.128 R24, desc[UR4][R24.64] ;  /* 0x0000000418187981 */ /* 0x000f24000c2e1d00 */
[----:B------:R-:W-:Y:S02]  /*0250*/  IMAD.WIDE R32, R2, 0x4, R28 ;  /* 0x0000000402207825 */ /* 0x000fe400078e021c */
[----:B------:R-:W3:Y:S04]  /*0260*/  LDG.E.EL.128 R28, desc[UR4][R30.64] ;  /* 0x000000041e1c7981 */ /* 0x000ee8000c2e1d00 */
[----:B------:R-:W3:Y:S01]  /*0270*/  LDG.E.EL.128 R32, desc[UR4][R32.64] ;  /* 0x0000000420207981 */ /* 0x000ee2000c2e1d00 */
[----:B--2---:R-:W-:Y:S01]  /*0280*/  FADD R8, R8, 9.9999997473787516356e-06 ;  /* 0x3727c5ac08087421 */ /* 0x004fe20000000000 */
[----:B------:R-:W-:-:S03]  /*0290*/  FADD R22, R9, 9.9999997473787516356e-06 ;  /* 0x3727c5ac09167421 */ /* 0x000fc60000000000 */
[----:B------:R-:W0:Y:S08]  /*02a0*/  MUFU.SQRT R3, R8 ;  /* 0x0000000800037308 */ /* 0x000e300000002000 */
[----:B------:R-:W1:Y:S01]  /*02b0*/  MUFU.SQRT R9, R22 ;  /* 0x0000001600097308 */ /* 0x000e620000002000 */
[C---:B0-----:R-:W-:Y:S02]  /*02c0*/  FSETP.GT.AND P0, PT, R3.reuse, 8.50705917302346158658e+37, PT ;  /* 0x7e8000000300780b */ /* 0x041fe40003f04000 */
[----:B------:R-:W-:-:S02]  /*02d0*/  FSETP.GEU.AND P2, PT, R3, 1.175494350822287508e-38, PT ;  /* 0x008000000300780b */ /* 0x000fc40003f4e000 */
[C---:B-1----:R-:W-:Y:S02]  /*02e0*/  FSETP.GT.AND P1, PT, R9.reuse, 8.50705917302346158658e+37, PT ;  /* 0x7e8000000900780b */ /* 0x042fe40003f24000 */
[----:B------:R-:W-:-:S07]  /*02f0*/  FSETP.GEU.AND P3, PT, R9, 1.175494350822287508e-38, PT ;  /* 0x008000000900780b */ /* 0x000fce0003f6e000 */
[----:B------:R-:W-:-:S04]  /*0300*/  @P0 FMUL R3, R3, 0.25 ;  /* 0x3e80000003030820 */ /* 0x000fc80000400000 */
[----:B------:R-:W-:Y:S01]  /*0310*/  @!P2 FMUL R3, R3, 16777216 ;  /* 0x4b8000000303a820 */ /* 0x000fe20000400000 */
[----:B------:R-:W-:-:S04]  /*0320*/  @P1 FMUL R9, R9, 0.25 ;  /* 0x3e80000009091820 */ /* 0x000fc80000400000 */
[----:B------:R-:W-:Y:S01]  /*0330*/  @!P3 FMUL R9, R9, 16777216 ;  /* 0x4b8000000909b820 */ /* 0x000fe20000400000 */
[----:B------:R-:W0:Y:S01]  /*0340*/  MUFU.RCP R3, R3 ;  /* 0x0000000300037308 */ /* 0x000e220000001000 */
[C---:B------:R-:W-:Y:S02]  /*0350*/  FSEL R8, R45.reuse, 1, P0 ;  /* 0x3f8000002d087808 */ /* 0x040fe40000000000 */
[----:B------:R-:W-:-:S05]  /*0360*/  FSEL R22, R45, 1, P1 ;  /* 0x3f8000002d167808 */ /* 0x000fca0000800000 */
[----:B------:R-:W1:Y:S01]  /*0370*/  MUFU.RCP R9, R9 ;  /* 0x0000000900097308 */ /* 0x000e620000001000 */
[----:B------:R-:W-:Y:S01]  /*0380*/  @!P2 FMUL R8, R8, 16777216 ;  /* 0x4b8000000808a820 */ /* 0x000fe20000400000 */
[----:B------:R-:W-:-:S03]  /*0390*/  @!P3 FMUL R22, R22, 16777216 ;  /* 0x4b8000001616b820 */ /* 0x000fc60000400000 */
[----:B0-----:R-:W-:Y:S01]  /*03a0*/  FMUL R3, R3, R8 ;  /* 0x0000000803037220 */ /* 0x001fe20000400000 */
[----:B-1----:R-:W-:Y:S02]  /*03b0*/  FMUL R8, R9, R22 ;  /* 0x0000001609087220 */ /* 0x002fe40000400000 */
[----:B------:R-:W2:Y:S01]  /*03c0*/  LDG.E.EL.128 R20, desc[UR4][R20.64] ;  /* 0x0000000414147981 */ /* 0x000ea2000c2e1d00 */
[----:B------:R-:W-:-:S04]  /*03d0*/  FADD R10, R10, 9.9999997473787516356e-06 ;  /* 0x3727c5ac0a0a7421 */ /* 0x000fc80000000000 */
[----:B------:R-:W0:Y:S02]  /*03e0*/  MUFU.SQRT R9, R10 ;  /* 0x0000000a00097308 */ /* 0x000e240000002000 */
[C---:B0-----:R-:W-:Y:S02]  /*03f0*/  FSETP.GT.AND P0, PT, R9.reuse, 8.50705917302346158658e+37, PT ;  /* 0x7e8000000900780b */ /* 0x041fe40003f04000 */
[----:B------:R-:W-:Y:S01]  /*0400*/  FSETP.GEU.AND P1, PT, R9, 1.175494350822287508e-38, PT ;  /* 0x008000000900780b */ /* 0x000fe20003f2e000 */
[----:B---3--:R-:W-:Y:S01]  /*0410*/  FADD R4, R40, -R4 ;  /* 0x8000000428047221 */ /* 0x008fe20000000000 */
[----:B------:R-:W-:-:S09]  /*0420*/  FADD R5, R41, -R5 ;  /* 0x8000000529057221 */ /* 0x000fd20000000000 */
[----:B------:R-:W-:Y:S01]  /*0430*/  @P0 FMUL R9, R9, 0.25 ;  /* 0x3e80000009090820 */ /* 0x000fe20000400000 */
[----:B------:R-:W-:-:S03]  /*0440*/  FMUL R3, R3, R4 ;  /* 0x0000000403037220 */ /* 0x000fc60000400000 */
[----:B------:R-:W-:-:S04]  /*0450*/  @!P1 FMUL R9, R9, 16777216 ;  /* 0x4b80000009099820 */ /* 0x000fc80000400000 */
[----:B------:R-:W0:Y:S01]  /*0460*/  MUFU.RCP R4, R9 ;  /* 0x0000000900047308 */ /* 0x000e220000001000 */
[----:B------:R-:W-:Y:S01]  /*0470*/  FMUL R8, R8, R5 ;  /* 0x0000000508087220 */ /* 0x000fe20000400000 */
[----:B------:R-:W-:Y:S01]  /*0480*/  FSEL R5, R45, 1, P0 ;  /* 0x3f8000002d057808 */ /* 0x000fe20000000000 */
[----:B------:R-:W-:-:S04]  /*0490*/  FADD R11, R11, 9.9999997473787516356e-06 ;  /* 0x3727c5ac0b0b7421 */ /* 0x000fc80000000000 */
[----:B------:R-:W-:-:S04]  /*04a0*/  @!P1 FMUL R5, R5, 16777216 ;  /* 0x4b80000005059820 */ /* 0x000fc80000400000 */
[----:B0-----:R-:W-:Y:S02]  /*04b0*/  FMUL R41, R4, R5 ;  /* 0x0000000504297220 */ /* 0x001fe40000400000 */
[----:B------:R-:W0:Y:S01]  /*04c0*/  MUFU.SQRT R4, R11 ;  /* 0x0000000b00047308 */ /* 0x000e220000002000 */
[----:B-----5:R-:W-:Y:S01]  /*04d0*/  FFMA R40, R17, R8, R13 ;  /* 0x0000000811287223 */ /* 0x020fe2000000000d */
[----:B------:R-:W-:-:S04]  /*04e0*/  FADD R6, R42, -R6 ;  /* 0x800000062a067221 */ /* 0x000fc80000000000 */
[----:B------:R-:W-:Y:S01]  /*04f0*/  FMUL R41, R41, R6 ;  /* 0x0000000629297220 */ /* 0x000fe20000400000 */
[C---:B0-----:R-:W-:Y:S02]  /*0500*/  FSETP.GT.AND P0, PT, R4.reuse, 8.50705917302346158658e+37, PT ;  /* 0x7e8000000400780b */ /* 0x041fe40003f04000 */
[----:B------:R-:W-:Y:S01]  /*0510*/  FSETP.GEU.AND P2, PT, R4, 1.175494350822287508e-38, PT ;  /* 0x008000000400780b */ /* 0x000fe20003f4e000 */
[----:B------:R-:W-:Y:S01]  /*0520*/  FADD R6, R43, -R7 ;  /* 0x800000072b067221 */ /* 0x000fe20000000000 */
[----:B------:R-:W-:Y:S01]  /*0530*/  FFMA R41, R18, R41, R14 ;  /* 0x0000002912297223 */ /* 0x000fe2000000000e */
[----:B------:R-:W-:-:S08]  /*0540*/  FSEL R7, R45, 1, P0 ;  /* 0x3f8000002d077808 */ /* 0x000fd00000000000 */
[----:B------:R-:W-:Y:S02]  /*0550*/  @P0 FMUL R4, R4, 0.25 ;  /* 0x3e80000004040820 */ /* 0x000fe40000400000 */
[----:B------:R-:W-:Y:S02]  /*0560*/  @!P2 FMUL R7, R7, 16777216 ;  /* 0x4b8000000707a820 */ /* 0x000fe40000400000 */
[----:B------:R-:W-:-:S06]  /*0570*/  @!P2 FMUL R4, R4, 16777216 ;  /* 0x4b8000000404a820 */ /* 0x000fcc0000400000 */
[----:B------:R-:W0:Y:S01]  /*0580*/  MUFU.RCP R4, R4 ;  /* 0x0000000400047308 */ /* 0x000e220000001000 */
[----:B------:R-:W-:Y:S01]  /*0590*/  FFMA R3, R16, R3, R12 ;  /* 0x0000000310037223 */ /* 0x000fe2000000000c */
[----:B----4-:R-:W-:Y:S01]  /*05a0*/  FADD R11, R37, -R25 ;  /* 0x80000019250b7221 */ /* 0x010fe20000000000 */
[----:B------:R-:W1:Y:S01]  /*05b0*/  LDC.64 R16, c[0x0][0x250] ;  /* 0x00009400ff107b82 */ /* 0x000e620000000a00 */
[----:B0-----:R-:W-:-:S04]  /*05c0*/  FMUL R7, R4, R7 ;  /* 0x0000000704077220 */ /* 0x001fc80000400000 */
[----:B------:R-:W-:-:S04]  /*05d0*/  FMUL R6, R7, R6 ;  /* 0x0000000607067220 */ /* 0x000fc80000400000 */
[----:B------:R-:W-:Y:S02]  /*05e0*/  FFMA R42, R19, R6, R15 ;  /* 0x00000006132a7223 */ /* 0x000fe4000000000f */
[----:B------:R-:W0:Y:S01]  /*05f0*/  LDC.64 R6, c[0x0][0x240] ;  /* 0x00009000ff067b82 */ /* 0x000e220000000a00 */
[----:B------:R-:W-:Y:S01]  /*0600*/  FADD R15, R38, -R26 ;  /* 0x8000001a260f7221 */ /* 0x000fe20000000000 */
[----:B------:R-:W-:-:S06]  /*0610*/  FADD R27, R39, -R27 ;  /* 0x8000001b271b7221 */ /* 0x000fcc0000000000 */
[----:B------:R-:W3:Y:S01]  /*0620*/  LDC.64 R38, c[0x0][0x210] ;  /* 0x00008400ff267b82 */ /* 0x000ee20000000a00 */
[----:B--2---:R-:W-:Y:S01]  /*0630*/  FADD R20, R20, 9.9999997473787516356e-06 ;  /* 0x3727c5ac14147421 */ /* 0x004fe20000000000 */
[----:B------:R-:W-:-:S03]  /*0640*/  FADD R21, R21, 9.9999997473787516356e-06 ;  /* 0x3727c5ac15157421 */ /* 0x000fc60000000000 */
[----:B------:R-:W2:Y:S08]  /*0650*/  MUFU.SQRT R5, R20 ;  /* 0x0000001400057308 */ /* 0x000eb00000002000 */
[----:B------:R4:W5:Y:S01]  /*0660*/  MUFU.SQRT R8, R21 ;  /* 0x0000001500087308 */ /* 0x0009620000002000 */
[----:B------:R-:W-:Y:S01]  /*0670*/  FADD R14, R22, 9.9999997473787516356e-06 ;  /* 0x3727c5ac160e7421 */ /* 0x000fe20000000000 */
[----:B--2---:R-:W-:-:S06]  /*0680*/  FSETP.GT.AND P1, PT, R5, 8.50705917302346158658e+37, PT ;  /* 0x7e8000000500780b */ /* 0x004fcc0003f24000 */
[----:B------:R-:W2:Y:S01]  /*0690*/  MUFU.SQRT R13, R14 ;  /* 0x0000000e000d7308 */ /* 0x000ea20000002000 */
[----:B------:R-:W-:Y:S01]  /*06a0*/  FSETP.GEU.AND P3, PT, R5, 1.175494350822287508e-38, PT ;  /* 0x008000000500780b */ /* 0x000fe20003f6e000 */
[----:B------:R-:W-:Y:S01]  /*06b0*/  FADD R23, R23, 9.9999997473787516356e-06 ;  /* 0x3727c5ac17177421 */ /* 0x000fe20000000000 */
[----:B----4-:R-:W4:Y:S01]  /*06c0*/  LDC.64 R20, c[0x0][0x248] ;  /* 0x00009200ff147b82 */ /* 0x010f220000000a00 */
[C---:B-----5:R-:W-:Y:S02]  /*06d0*/  FSETP.GT.AND P0, PT, R8.reuse, 8.50705917302346158658e+37, PT ;  /* 0x7e8000000800780b */ /* 0x060fe40003f04000 */
[----:B------:R-:W-:Y:S01]  /*06e0*/  FSETP.GEU.AND P2, PT, R8, 1.175494350822287508e-38, PT ;  /* 0x008000000800780b */ /* 0x000fe20003f4e000 */
[----:B------:R-:W-:Y:S01]  /*06f0*/  @P1 FMUL R5, R5, 0.25 ;  /* 0x3e80000005051820 */ /* 0x000fe20000400000 */
[----:B------:R-:W-:-:S06]  /*0700*/  FSEL R9, R45, 1, P0 ;  /* 0x3f8000002d097808 */ /* 0x000fcc0000000000 */
[----:B------:R-:W-:-:S03]  /*0710*/  @!P3 FMUL R5, R5, 16777216 ;  /* 0x4b8000000505b820 */ /* 0x000fc60000400000 */
[----:B------:R-:W-:Y:S01]  /*0720*/  @P0 FMUL R8, R8, 0.25 ;  /* 0x3e80000008080820 */ /* 0x000fe20000400000 */
[----:B--2---:R-:W-:-:S03]  /*0730*/  FSETP.GT.AND P0, PT, R13, 8.50705917302346158658e+37, PT ;  /* 0x7e8000000d00780b */ /* 0x004fc60003f04000 */
[----:B------:R-:W-:Y:S01]  /*0740*/  @!P2 FMUL R8, R8, 16777216 ;  /* 0x4b8000000808a820 */ /* 0x000fe20000400000 */
[----:B------:R-:W2:Y:S01]  /*0750*/  MUFU.RCP R5, R5 ;  /* 0x0000000500057308 */ /* 0x000ea20000001000 */
[----:B------:R-:W-:Y:S01]  /*0760*/  @!P2 FMUL R9, R9, 16777216 ;  /* 0x4b8000000909a820 */ /* 0x000fe20000400000 */
[----:B------:R-:W-:Y:S02]  /*0770*/  FSETP.GEU.AND P2, PT, R13, 1.175494350822287508e-38, PT ;  /* 0x008000000d00780b */ /* 0x000fe40003f4e000 */
[----:B------:R-:W-:-:S04]  /*0780*/  FSEL R4, R45, 1, P1 ;  /* 0x3f8000002d047808 */ /* 0x000fc80000800000 */
[----:B------:R-:W5:Y:S01]  /*0790*/  MUFU.RCP R8, R8 ;  /* 0x0000000800087308 */ /* 0x000f620000001000 */
[----:B------:R-:W-:Y:S01]  /*07a0*/  @P0 FMUL R13, R13, 0.25 ;  /* 0x3e8000000d0d0820 */ /* 0x000fe20000400000 */
[----:B------:R-:W-:-:S05]  /*07b0*/  @!P3 FMUL R4, R4, 16777216 ;  /* 0x4b8000000404b820 */ /* 0x000fca0000400000 */
[----:B------:R-:W-:Y:S01]  /*07c0*/  @!P2 FMUL R13, R13, 16777216 ;  /* 0x4b8000000d0da820 */ /* 0x000fe20000400000 */
[----:B--2---:R-:W-:Y:S01]  /*07d0*/  FMUL R4, R5, R4 ;  /* 0x0000000405047220 */ /* 0x004fe20000400000 */
[----:B------:R-:W-:Y:S01]  /*07e0*/  FADD R5, R36, -R24 ;  /* 0x8000001824057221 */ /* 0x000fe20000000000 */
[----:B------:R-:W2:Y:S01]  /*07f0*/  MUFU.SQRT R22, R23 ;  /* 0x0000001700167308 */ /* 0x000ea20000002000 */
[----:B-----5:R-:W-:Y:S02]  /*0800*/  FMUL R12, R8, R9 ;  /* 0x00000009080c7220 */ /* 0x020fe40000400000 */
[----:B------:R-:W-:-:S05]  /*0810*/  FMUL R37, R4, R5 ;  /* 0x0000000504257220 */ /* 0x000fca0000400000 */
[----:B------:R-:W5:Y:S01]  /*0820*/  MUFU.RCP R13, R13 ;  /* 0x0000000d000d7308 */ /* 0x000f620000001000 */
[----:B------:R-:W-:Y:S01]  /*0830*/  FMUL R12, R12, R11 ;  /* 0x0000000b0c0c7220 */ /* 0x000fe20000400000 */
[----:B------:R-:W-:-:S03]  /*0840*/  FFMA R37, R28, R37, R32 ;  /* 0x000000251c257223 */ /* 0x000fc60000000020 */
[----:B------:R-:W-:Y:S01]  /*0850*/  FFMA R28, R29, R12, R33 ;  /* 0x0000000c1d1c7223 */ /* 0x000fe20000000021 */
[----:B------:R-:W-:Y:S02]  /*0860*/  FSEL R12, R45, 1, P0 ;  /* 0x3f8000002d0c7808 */ /* 0x000fe40000000000 */
[----:B--2---:R-:W-:-:S03]  /*0870*/  FSETP.GT.AND P1, PT, R22, 8.50705917302346158658e+37, PT ;  /* 0x7e8000001600780b */ /* 0x004fc60003f24000 */
[----:B------:R-:W-:Y:S01]  /*0880*/  @!P2 FMUL R12, R12, 16777216 ;  /* 0x4b8000000c0ca820 */ /* 0x000fe20000400000 */
[----:B------:R-:W-:-:S03]  /*0890*/  FSETP.GEU.AND P0, PT, R22, 1.175494350822287508e-38, PT ;  /* 0x008000001600780b */ /* 0x000fc60003f0e000 */
[----:B-----5:R-:W-:Y:S01]  /*08a0*/  FMUL R12, R13, R12 ;  /* 0x0000000c0d0c7220 */ /* 0x020fe20000400000 */
[----:B----4-:R-:W-:-:S04]  /*08b0*/  IMAD.WIDE R4, R44, 0x4, R20 ;  /* 0x000000042c047825 */ /* 0x010fc800078e0214 */
[----:B------:R-:W-:Y:S01]  /*08c0*/  FMUL R15, R12, R15 ;  /* 0x0000000f0c0f7220 */ /* 0x000fe20000400000 */
[----:B-1----:R-:W-:-:S04]  /*08d0*/  IMAD.WIDE R12, R44, 0x4, R16 ;  /* 0x000000042c0c7825 */ /* 0x002fc800078e0210 */
[----:B------:R-:W-:Y:S01]  /*08e0*/  @P1 FMUL R22, R22, 0.25 ;  /* 0x3e80000016161820 */ /* 0x000fe20000400000 */
[----:B0-----:R-:W-:-:S04]  /*08f0*/  IMAD.WIDE R24, R0, 0x4, R6 ;  /* 0x0000000400187825 */ /* 0x001fc800078e0206 */
[----:B------:R-:W-:Y:S01]  /*0900*/  FFMA R29, R30, R15, R34 ;  /* 0x0000000f1e1d7223 */ /* 0x000fe20000000022 */
[----:B------:R-:W2:Y:S01]  /*0910*/  LDG.E.EL.128 R4, desc[UR4][R4.64] ;  /* 0x0000000404047981 */ /* 0x000ea2000c2e1d00 */
[----:B------:R-:W-:-:S03]  /*0920*/  @!P0 FMUL R22, R22, 16777216 ;  /* 0x4b80000016168820 */ /* 0x000fc60000400000 */
[----:B------:R-:W2:Y:S04]  /*0930*/  LDG.E.128 R8, desc[UR4][R24.64] ;  /* 0x0000000418087981 */ /* 0x000ea8000c1e1d00 */
[----:B------:R-:W4:Y:S01]  /*0940*/  LDG.E.EL.128 R12, desc[UR4][R12.64] ;  /* 0x000000040c0c7981 */ /* 0x000f22000c2e1d00 */
[----:B------:R-:W0:Y:S01]  /*0950*/  MUFU.RCP R22, R22 ;  /* 0x0000001600167308 */ /* 0x000e220000001000 */
[----:B------:R-:W-:Y:S01]  /*0960*/  FSEL R19, R45, 1, P1 ;  /* 0x3f8000002d137808 */ /* 0x000fe20000800000 */
[----:B------:R-:W-:-:S04]  /*0970*/  IMAD.WIDE R16, R2, 0x4, R16 ;  /* 0x0000000402107825 */ /* 0x000fc800078e0210 */
[----:B------:R-:W-:-:S04]  /*0980*/  @!P0 FMUL R19, R19, 16777216 ;  /* 0x4b80000013138820 */ /* 0x000fc80000400000 */
[----:B0-----:R-:W-:-:S04]  /*0990*/  FMUL R18, R22, R19 ;  /* 0x0000001316127220 */ /* 0x001fc80000400000 */
[----:B------:R-:W-:Y:S02]  /*09a0*/  FMUL R30, R18, R27 ;  /* 0x0000001b121e7220 */ /* 0x000fe40000400000 */
[----:B------:R-:W5:Y:S01]  /*09b0*/  LDG.E.EL.128 R16, desc[UR4][R16.64] ;  /* 0x0000000410107981 */ /* 0x000f62000c2e1d00 */
[----:B------:R-:W-:-:S03]  /*09c0*/  IMAD.WIDE R26, R2, 0x4, R20 ;  /* 0x00000004021a7825 */ /* 0x000fc600078e0214 */
[----:B------:R-:W3:Y:S04]  /*09d0*/  LDG.E.128 R20, desc[UR4][R24.64+0x800] ;  /* 0x0008000418147981 */ /* 0x000ee8000c1e1d00 */
[----:B------:R-:W3:Y:S01]  /*09e0*/  LDG.E.EL.128 R24, desc[UR4][R26.64] ;  /* 0x000000041a187981 */ /* 0x000ee2000c2e1d00 */
[----:B------:R-:W-:Y:S02]  /*09f0*/  FFMA R30, R31, R30, R35 ;  /* 0x0000001e1f1e7223 */ /* 0x000fe40000000023 */
[----:B------:R-:W0:Y:S01]  /*0a00*/  LDC.64 R34, c[0x0][0x260] ;  /* 0x00009800ff227b82 */ /* 0x000e220000000a00 */
[----:B--2---:R-:W-:Y:S01]  /*0a10*/  FADD R5, R9, -R5 ;  /* 0x8000000509057221 */ /* 0x004fe20000000000 */
[----:B----4-:R-:W-:Y:S01]  /*0a20*/  FADD R31, R12, 9.9999997473787516356e-06 ;  /* 0x3727c5ac0c1f7421 */ /* 0x010fe20000000000 */
[----:B------:R-:W-:Y:S01]  /*0a30*/  FADD R12, R13, 9.9999997473787516356e-06 ;  /* 0x3727c5ac0d0c7421 */ /* 0x000fe20000000000 */
[----:B------:R-:W-:-:S04]  /*0a40*/  FADD R9, R14, 9.9999997473787516356e-06 ;  /* 0x3727c5ac0e097421 */ /* 0x000fc80000000000 */
[----:B------:R-:W1:Y:S01]  /*0a50*/  MUFU.SQRT R31, R31 ;  /* 0x0000001f001f7308 */ /* 0x000e620000002000 */
[----:B------:R-:W-:-:S07]  /*0a60*/  FADD R15, R15, 9.9999997473787516356e-06 ;  /* 0x3727c5ac0f0f7421 */ /* 0x000fce0000000000 */
[----:B------:R-:W2:Y:S08]  /*0a70*/  MUFU.SQRT R12, R12 ;  /* 0x0000000c000c7308 */ /* 0x000eb00000002000 */
[----:B------:R-:W4:Y:S01]  /*0a80*/  MUFU.SQRT R9, R9 ;  /* 0x0000000900097308 */ /* 0x000f220000002000 */
[----:B------:R-:W-:Y:S01]  /*0a90*/  FADD R4, R8, -R4 ;  /* 0x8000000408047221 */ /* 0x000fe20000000000 */
[----:B-1----:R-:W-:-:S06]  /*0aa0*/  FSETP.GT.AND P0, PT, R31, 8.50705917302346158658e+37, PT ;  /* 0x7e8000001f00780b */ /* 0x002fcc0003f04000 */
[----:B------:R-:W1:Y:S01]  /*0ab0*/  MUFU.SQRT R8, R15 ;  /* 0x0000000f00087308 */ /* 0x000e620000002000 */
[C---:B--2---:R-:W-:Y:S02]  /*0ac0*/  FSETP.GT.AND P2, PT, R12.reuse, 8.50705917302346158658e+37, PT ;  /* 0x7e8000000c00780b */ /* 0x044fe40003f44000 */
[----:B------:R-:W-:Y:S02]  /*0ad0*/  FSETP.GEU.AND P5, PT, R12, 1.175494350822287508e-38, PT ;  /* 0x008000000c00780b */ /* 0x000fe40003fae000 */
[C---:B----4-:R-:W-:Y:S02]  /*0ae0*/  FSETP.GT.AND P6, PT, R9.reuse, 8.50705917302346158658e+37, PT ;  /* 0x7e8000000900780b */ /* 0x050fe40003fc4000 */
[----:B------:R-:W-:Y:S01]  /*0af0*/  FSETP.GEU.AND P3, PT, R9, 1.175494350822287508e-38, PT ;  /* 0x008000000900780b */ /* 0x000fe20003f6e000 */
[----:B-----5:R-:W-:Y:S01]  /*0b00*/  FADD R16, R16, 9.9999997473787516356e-06 ;  /* 0x3727c5ac10107421 */ /* 0x020fe20000000000 */
[C---:B------:R-:W-:Y:S01]  /*0b10*/  FSETP.GEU.AND P1, PT, R31.reuse, 1.175494350822287508e-38, PT ;  /* 0x008000001f00780b */ /* 0x040fe20003f2e000 */
[----:B------:R-:W-:-:S02]  /*0b20*/  @P0 FMUL R31, R31, 0.25 ;  /* 0x3e8000001f1f0820 */ /* 0x000fc40000400000 */
[----:B------:R2:W4:Y:S01]  /*0b30*/  MUFU.SQRT R13, R16 ;  /* 0x00000010000d7308 */ /* 0x0005220000002000 */
[----:B-1----:R-:W-:Y:S01]  /*0b40*/  FSETP.GT.AND P4, PT, R8, 8.50705917302346158658e+37, PT ;  /* 0x7e8000000800780b */ /* 0x002fe20003f84000 */
[----:B------:R-:W-:-:S04]  /*0b50*/  @P2 FMUL R12, R12, 0.25 ;  /* 0x3e8000000c0c2820 */ /* 0x000fc80000400000 */
[----:B------:R-:W-:Y:S01]  /*0b60*/  @P6 FMUL R9, R9, 0.25 ;  /* 0x3e80000009096820 */ /* 0x000fe20000400000 */
[----:B--2---:R-:W-:Y:S02]  /*0b70*/  FSEL R16, R45, 1, P0 ;  /* 0x3f8000002d107808 */ /* 0x004fe40000000000 */
[----:B------:R-:W-:Y:S01]  /*0b80*/  FSETP.GEU.AND P0, PT, R8, 1.175494350822287508e-38, PT ;  /* 0x008000000800780b */ /* 0x000fe20003f0e000 */
[----:B------:R-:W-:Y:S01]  /*0b90*/  @!P5 FMUL R12, R12, 16777216 ;  /* 0x4b8000000c0cd820 */ /* 0x000fe20000400000 */
[----:B------:R-:W-:Y:S01]  /*0ba0*/  @!P3 FMUL R9, R9, 16777216 ;  /* 0x4b8000000909b820 */ /* 0x000fe20000400000 */
[----:B------:R-:W-:Y:S01]  /*0bb0*/  FADD R17, R17, 9.9999997473787516356e-06 ;  /* 0x3727c5ac11117421 */ /* 0x000fe20000000000 */
[----:B------:R-:W-:Y:S01]  /*0bc0*/  FADD R18, R18, 9.9999997473787516356e-06 ;  /* 0x3727c5ac12127421 */ /* 0x000fe20000000000 */
[----:B------:R-:W-:Y:S02]  /*0bd0*/  @P4 FMUL R8, R8, 0.25 ;  /* 0x3e80000008084820 */ /* 0x000fe40000400000 */
[----:B------:R-:W1:Y:S01]  /*0be0*/  MUFU.RCP R12, R12 ;  /* 0x0000000c000c7308 */ /* 0x000e620000001000 */
[----:B------:R-:W-:Y:S01]  /*0bf0*/  @!P1 FMUL R31, R31, 16777216 ;  /* 0x4b8000001f1f9820 */ /* 0x000fe20000400000 */
[----:B------:R-:W-:Y:S01]  /*0c00*/  @!P1 FMUL R16, R16, 16777216 ;  /* 0x4b80000010109820 */ /* 0x000fe20000400000 */
[----:B------:R-:W-:Y:S01]  /*0c10*/  FADD R6, R10, -R6 ;  /* 0x800000060a067221 */ /* 0x000fe20000000000 */
[----:B----4-:R-:W-:-:S04]  /*0c20*/  FSETP.GT.AND P1, PT, R13, 8.50705917302346158658e+37, PT ;  /* 0x7e8000000d00780b */ /* 0x010fc80003f24000 */
[----:B------:R-:W2:Y:S01]  /*0c30*/  MUFU.RCP R9, R9 ;  /* 0x0000000900097308 */ /* 0x000ea20000001000 */
[----:B------:R-:W-:Y:S01]  /*0c40*/  FADD R19, R19, 9.9999997473787516356e-06 ;  /* 0x3727c5ac13137421 */ /* 0x000fe20000000000 */
[----:B------:R-:W-:Y:S01]  /*0c50*/  @!P0 FMUL R8, R8, 16777216 ;  /* 0x4b80000008088820 */ /* 0x000fe20000400000 */
[----:B------:R-:W-:Y:S01]  /*0c60*/  FSEL R15, R45, 1, P2 ;  /* 0x3f8000002d0f7808 */ /* 0x000fe20001000000 */
[----:B------:R-:W-:-:S04]  /*0c70*/  FADD R7, R11, -R7 ;  /* 0x800000070b077221 */ /* 0x000fc80000000000 */
[----:B------:R-:W4:Y:S01]  /*0c80*/  MUFU.SQRT R14, R17 ;  /* 0x00000011000e7308 */ /* 0x000f220000002000 */
[----:B------:R-:W-:-:S07]  /*0c90*/  FSETP.GEU.AND P2, PT, R13, 1.175494350822287508e-38, PT ;  /* 0x008000000d00780b */ /* 0x000fce0003f4e000 */
[----:B------:R5:W-:Y:S01]  /*0ca0*/  MUFU.SQRT R10, R18 ;  /* 0x00000012000a7308 */ /* 0x000be20000002000 */
[----:B------:R-:W-:Y:S01]  /*0cb0*/  @!P5 FMUL R15, R15, 16777216 ;  /* 0x4b8000000f0fd820 */ /* 0x000fe20000400000 */
[----:B-----5:R-:W-:-:S06]  /*0cc0*/  FSEL R18, R45, 1, P6 ;  /* 0x3f8000002d127808 */ /* 0x020fcc0003000000 */
[----:B------:R5:W-:Y:S01]  /*0cd0*/  MUFU.SQRT R11, R19 ;  /* 0x00000013000b7308 */ /* 0x000be20000002000 */
[----:B------:R-:W-:-:S07]  /*0ce0*/  @!P3 FMUL R18, R18, 16777216 ;  /* 0x4b8000001212b820 */ /* 0x000fce0000400000 */
[----:B------:R-:W0:Y:S01]  /*0cf0*/  MUFU.RCP R31, R31 ;  /* 0x0000001f001f7308 */ /* 0x000e220000001000 */
[----:B---3--:R-:W-:Y:S01]  /*0d00*/  FADD R23, R23, -R27 ;  /* 0x8000001b17177221 */ /* 0x008fe20000000000 */
[----:B-1----:R-:W-:Y:S01]  /*0d10*/  FMUL R12, R12, R15 ;  /* 0x0000000f0c0c7220 */ /* 0x002fe20000400000 */
[----:B--2---:R-:W-:-:S05]  /*0d20*/  FMUL R27, R9, R18 ;  /* 0x00000012091b7220 */ /* 0x004fca0000400000 */
[----:B------:R-:W1:Y:S01]  /*0d30*/  MUFU.RCP R8, R8 ;  /* 0x0000000800087308 */ /* 0x000e620000001000 */
[----:B------:R-:W-:Y:S01]  /*0d40*/  @P1 FMUL R13, R13, 0.25 ;  /* 0x3e8000000d0d1820 */ /* 0x000fe20000400000 */
[----:B------:R-:W-:Y:S01]  /*0d50*/  FSEL R15, R45, 1, P4 ;  /* 0x3f8000002d0f7808 */ /* 0x000fe20002000000 */
[----:B-----5:R-:W2:Y:S01]  /*0d60*/  LDC.64 R18, c[0x0][0x258] ;  /* 0x00009600ff127b82 */ /* 0x020ea20000000a00 */
[C---:B----4-:R-:W-:Y:S01]  /*0d70*/  FSETP.GT.AND P5, PT, R14.reuse, 8.50705917302346158658e+37, PT ;  /* 0x7e8000000e00780b */ /* 0x050fe20003fa4000 */
[----:B------:R-:W-:Y:S01]  /*0d80*/  @!P2 FMUL R13, R13, 16777216 ;  /* 0x4b8000000d0da820 */ /* 0x000fe20000400000 */
[----:B------:R-:W-:Y:S01]  /*0d90*/  FADD R25, R21, -R25 ;  /* 0x8000001915197221 */ /* 0x000fe20000000000 */
[----:B------:R-:W-:Y:S01]  /*0da0*/  @!P0 FMUL R15, R15, 16777216 ;  /* 0x4b8000000f0f8820 */ /* 0x000fe20000400000 */
[----:B------:R-:W-:Y:S01]  /*0db0*/  FSETP.GEU.AND P6, PT, R14, 1.175494350822287508e-38, PT ;  /* 0x008000000e00780b */ /* 0x000fe20003fce000 */
[----:B0-----:R-:W-:Y:S01]  /*0dc0*/  FMUL R21, R31, R16 ;  /* 0x000000101f157220 */ /* 0x001fe20000400000 */
[----:B------:R-:W-:Y:S01]  /*0dd0*/  FSETP.GT.AND P4, PT, R10, 8.50705917302346158658e+37, PT ;  /* 0x7e8000000a00780b */ /* 0x000fe20003f84000 */
[----:B------:R-:W0:Y:S01]  /*0de0*/  MUFU.RCP R31, R13 ;  /* 0x0000000d001f7308 */ /* 0x000e220000001000 */
[----:B------:R-:W-:Y:S01]  /*0df0*/  FSETP.GT.AND P0, PT, R11, 8.50705917302346158658e+37, PT ;  /* 0x7e8000000b00780b */ /* 0x000fe20003f04000 */
[----:B-1----:R-:W-:Y:S01]  /*0e00*/  FMUL R16, R8, R15 ;  /* 0x0000000f08107220 */ /* 0x002fe20000400000 */
[----:B------:R-:W-:-:S02]  /*0e10*/  FSEL R8, R45, 1, P1 ;  /* 0x3f8000002d087808 */ /* 0x000fc40000800000 */
[----:B------:R-:W-:Y:S02]  /*0e20*/  FSETP.GEU.AND P3, PT, R10, 1.175494350822287508e-38, PT ;  /* 0x008000000a00780b */ /* 0x000fe40003f6e000 */
[----:B------:R-:W-:Y:S01]  /*0e30*/  FSETP.GEU.AND P1, PT, R11, 1.175494350822287508e-38, PT ;  /* 0x008000000b00780b */ /* 0x000fe20003f2e000 */
[----:B------:R-:W-:Y:S01]  /*0e40*/  @P5 FMUL R14, R14, 0.25 ;  /* 0x3e8000000e0e5820 */ /* 0x000fe20000400000 */
[----:B------:R-:W-:-:S03]  /*0e50*/  @!P2 FMUL R8, R8, 16777216 ;  /* 0x4b8000000808a820 */ /* 0x000fc60000400000 */
[----:B------:R-:W-:Y:S01]  /*0e60*/  @P4 FMUL R10, R10, 0.25 ;  /* 0x3e8000000a0a4820 */ /* 0x000fe20000400000 */
[----:B------:R-:W-:Y:S01]  /*0e70*/  @!P6 FMUL R14, R14, 16777216 ;  /* 0x4b8000000e0ee820 */ /* 0x000fe20000400000 */
[----:B------:R-:W-:Y:S01]  /*0e80*/  @P0 FMUL R11, R11, 0.25 ;  /* 0x3e8000000b0b0820 */ /* 0x000fe20000400000 */
[----:B0-----:R-:W-:Y:S01]  /*0e90*/  FMUL R31, R31, R8 ;  /* 0x000000081f1f7220 */ /* 0x001fe20000400000 */
[----:B--2---:R-:W-:Y:S01]  /*0ea0*/  IMAD.WIDE R8, R44, 0x4, R18 ;  /* 0x000000042c087825 */ /* 0x004fe200078e0212 */
[----:B------:R0:W1:Y:S03]  /*0eb0*/  MUFU.RCP R32, R14 ;  /* 0x0000000e00207308 */ /* 0x0000660000001000 */
[----:B------:R-:W-:Y:S01]  /*0ec0*/  @!P3 FMUL R10, R10, 16777216 ;  /* 0x4b8000000a0ab820 */ /* 0x000fe20000400000 */
[----:B------:R-:W-:Y:S01]  /*0ed0*/  @!P1 FMUL R11, R11, 16777216 ;  /* 0x4b8000000b0b9820 */ /* 0x000fe20000400000 */
[----:B------:R-:W-:Y:S01]  /*0ee0*/  FADD R24, R20, -R24 ;  /* 0x8000001814187221 */ /* 0x000fe20000000000 */
[----:B0-----:R-:W-:-:S04]  /*0ef0*/  IMAD.WIDE R14, R44, 0x4, R34 ;  /* 0x000000042c0e7825 */ /* 0x001fc800078e0222 */
[----:B------:R-:W-:Y:S01]  /*0f00*/  FADD R22, R22, -R26 ;  /* 0x8000001a16167221 */ /* 0x000fe20000000000 */
[----:B------:R-:W0:Y:S01]  /*0f10*/  MUFU.RCP R17, R10 ;  /* 0x0000000a00117308 */ /* 0x000e220000001000 */
[----:B------:R-:W-:Y:S02]  /*0f20*/  FMUL R26, R12, R5 ;  /* 0x000000050c1a7220 */ /* 0x000fe40000400000 */
[----:B------:R-:W2:Y:S05]  /*0f30*/  LDG.E.EL.128 R12, desc[UR4][R14.64] ;  /* 0x000000040e0c7981 */ /* 0x000eaa000c2e1d00 */
[----:B------:R3:W4:Y:S02]  /*0f40*/  MUFU.RCP R20, R11 ;  /* 0x0000000b00147308 */ /* 0x0007240000001000 */
[----:B---3--:R-:W2:Y:S01]  /*0f50*/  LDG.E.EL.128 R8, desc[UR4][R8.64] ;  /* 0x0000000408087981 */ /* 0x008ea2000c2e1d00 */
[----:B------:R-:W-:Y:S01]  /*0f60*/  FMUL R21, R21, R4 ;  /* 0x0000000415157220 */ /* 0x000fe20000400000 */
[----:B------:R-:W-:-:S02]  /*0f70*/  FSEL R5, R45, 1, P5 ;  /* 0x3f8000002d057808 */ /* 0x000fc40002800000 */
[----:B------:R-:W-:-:S03]  /*0f80*/  FSEL R4, R45, 1, P4 ;  /* 0x3f8000002d047808 */ /* 0x000fc60002000000 */
[----:B------:R-:W-:Y:S02]  /*0f90*/  @!P6 FMUL R5, R5, 16777216 ;  /* 0x4b8000000505e820 */ /* 0x000fe40000400000 */
[----:B------:R-:W-:Y:S01]  /*0fa0*/  @!P3 FMUL R4, R4, 16777216 ;  /* 0x4b8000000404b820 */ /* 0x000fe20000400000 */
[----:B------:R-:W-:Y:S01]  /*0fb0*/  FMUL R16, R16, R7 ;  /* 0x0000000710107220 */ /* 0x000fe20000400000 */
[----:B-1----:R-:W-:Y:S01]  /*0fc0*/  FMUL R32, R32, R5 ;  /* 0x0000000520207220 */ /* 0x002fe20000400000 */
[----:B------:R-:W-:Y:S01]  /*0fd0*/  FMUL R27, R27, R6 ;  /* 0x000000061b1b7220 */ /* 0x000fe20000400000 */
[----:B0-----:R-:W-:Y:S01]  /*0fe0*/  FMUL R17, R17, R4 ;  /* 0x0000000411117220 */ /* 0x001fe20000400000 */
[----:B------:R-:W-:-:S04]  /*0ff0*/  IMAD.WIDE R38, R0, 0x4, R38 ;  /* 0x0000000400267825 */ /* 0x000fc800078e0226 */
[----:B------:R-:W-:Y:S01]  /*1000*/  FMUL R31, R31, R24 ;  /* 0x000000181f1f7220 */ /* 0x000fe20000400000 */
[----:B------:R-:W-:Y:S01]  /*1010*/  FMUL R24, R32, R25 ;  /* 0x0000001920187220 */ /* 0x000fe20000400000 */
[----:B------:R-:W-:Y:S01]  /*1020*/  FMUL R25, R17, R22 ;  /* 0x0000001611197220 */ /* 0x000fe20000400000 */
[----:B------:R-:W3:Y:S01]  /*1030*/  LDG.E.128 R4, desc[UR4][R38.64] ;  /* 0x0000000426047981 */ /* 0x000ee2000c1e1d00 */
[----:B------:R-:W-:Y:S01]  /*1040*/  FSEL R45, R45, 1, P0 ;  /* 0x3f8000002d2d7808 */ /* 0x000fe20000000000 */
[----:B--2---:R-:W-:Y:S01]  /*1050*/  FFMA R21, R8, R21, R12 ;  /* 0x0000001508157223 */ /* 0x004fe2000000000c */
[----:B------:R-:W-:Y:S01]  /*1060*/  FFMA R26, R9, R26, R13 ;  /* 0x0000001a091a7223 */ /* 0x000fe2000000000d */
[----:B------:R-:W-:-:S04]  /*1070*/  IMAD.WIDE R12, R2, 0x4, R18 ;  /* 0x00000004020c7825 */ /* 0x000fc800078e0212 */
[----:B------:R-:W-:-:S04]  /*1080*/  IMAD.WIDE R18, R2, 0x4, R34 ;  /* 0x0000000402127825 */ /* 0x000fc800078e0222 */
[----:B------:R-:W-:Y:S01]  /*1090*/  FFMA R27, R10, R27, R14 ;  /* 0x0000001b0a1b7223 */ /* 0x000fe2000000000e */
[----:B------:R-:W-:Y:S02]  /*10a0*/  FFMA R2, R11, R16, R15 ;  /* 0x000000100b027223 */ /* 0x000fe4000000000f */
[----:B------:R-:W2:Y:S04]  /*10b0*/  LDG.E.128 R8, desc[UR4][R38.64+0x800] ;  /* 0x0008000426087981 */ /* 0x000ea8000c1e1d00 */
[----:B------:R-:W5:Y:S04]  /*10c0*/  LDG.E.EL.128 R12, desc[UR4][R12.64] ;  /* 0x000000040c0c7981 */ /* 0x000f68000c2e1d00 */
[----:B------:R-:W5:Y:S01]  /*10d0*/  LDG.E.EL.128 R16, desc[UR4][R18.64] ;  /* 0x0000000412107981 */ /* 0x000f62000c2e1d00 */
[----:B------:R-:W-:-:S04]  /*10e0*/  @!P1 FMUL R45, R45, 16777216 ;  /* 0x4b8000002d2d9820 */ /* 0x000fc80000400000 */
[----:B----4-:R-:W-:-:S04]  /*10f0*/  FMUL R20, R20, R45 ;  /* 0x0000002d14147220 */ /* 0x010fc80000400000 */
[----:B------:R-:W-:Y:S02]  /*1100*/  FMUL R20, R20, R23 ;  /* 0x0000001714147220 */ /* 0x000fe40000400000 */
[----:B------:R-:W0:Y:S01]  /*1110*/  LDC.64 R22, c[0x0][0x268] ;  /* 0x00009a00ff167b82 */ /* 0x000e220000000a00 */
[----:B---3--:R-:W-:Y:S01]  /*1120*/  FADD R4, R4, R3 ;  /* 0x0000000304047221 */ /* 0x008fe20000000000 */
[----:B------:R-:W-:Y:S01]  /*1130*/  FADD R5, R5, R40 ;  /* 0x0000002805057221 */ /* 0x000fe20000000000 */
[----:B------:R-:W-:Y:S01]  /*1140*/  FADD R6, R6, R41 ;  /* 0x0000002906067221 */ /* 0x000fe20000000000 */
[----:B------:R-:W-:Y:S01]  /*1150*/  FADD R7, R7, R42 ;  /* 0x0000002a07077221 */ /* 0x000fe20000000000 */
[----:B------:R-:W-:Y:S01]  /*1160*/  FADD R4, R21, R4 ;  /* 0x0000000415047221 */ /* 0x000fe20000000000 */
[----:B------:R-:W-:Y:S01]  /*1170*/  FADD R5, R26, R5 ;  /* 0x000000051a057221 */ /* 0x000fe20000000000 */
[----:B------:R-:W-:Y:S01]  /*1180*/  FADD R6, R27, R6 ;  /* 0x000000061b067221 */ /* 0x000fe20000000000 */
[----:B------:R-:W-:Y:S01]  /*1190*/  FADD R7, R2, R7 ;  /* 0x0000000702077221 */ /* 0x000fe20000000000 */
[----:B0-----:R-:W-:-:S05]  /*11a0*/  IMAD.WIDE R22, R0, 0x4, R22 ;  /* 0x0000000400167825 */ /* 0x001fca00078e0216 */
[----:B------:R-:W-:Y:S01]  /*11b0*/  STG.E.128 desc[UR4][R22.64], R4 ;  /* 0x0000000416007986 */ /* 0x000fe2000c101d04 */
[----:B--2---:R-:W-:Y:S01]  /*11c0*/  FADD R8, R8, R37 ;  /* 0x0000002508087221 */ /* 0x004fe20000000000 */
[----:B------:R-:W-:Y:S01]  /*11d0*/  FADD R9, R9, R28 ;  /* 0x0000001c09097221 */ /* 0x000fe20000000000 */
[----:B------:R-:W-:Y:S01]  /*11e0*/  FADD R10, R10, R29 ;  /* 0x0000001d0a0a7221 */ /* 0x000fe20000000000 */
[----:B------:R-:W-:Y:S01]  /*11f0*/  FADD R11, R11, R30 ;  /* 0x0000001e0b0b7221 */ /* 0x000fe20000000000 */
[----:B-----5:R-:W-:Y:S01]  /*1200*/  FFMA R31, R12, R31, R16 ;  /* 0x0000001f0c1f7223 */ /* 0x020fe20000000010 */
[----:B------:R-:W-:Y:S01]  /*1210*/  FFMA R24, R13, R24, R17 ;  /* 0x000000180d187223 */ /* 0x000fe20000000011 */
[----:B------:R-:W-:Y:S01]  /*1220*/  FFMA R25, R14, R25, R18 ;  /* 0x000000190e197223 */ /* 0x000fe20000000012 */
[----:B------:R-:W-:Y:S01]  /*1230*/  FFMA R20, R15, R20, R19 ;  /* 0x000000140f147223 */ /* 0x000fe20000000013 */
[----:B------:R-:W-:Y:S01]  /*1240*/  FADD R8, R31, R8 ;  /* 0x000000081f087221 */ /* 0x000fe20000000000 */
[----:B------:R-:W-:Y:S01]  /*1250*/  FADD R9, R24, R9 ;  /* 0x0000000918097221 */ /* 0x000fe20000000000 */
[----:B------:R-:W-:Y:S01]  /*1260*/  FADD R10, R25, R10 ;  /* 0x0000000a190a7221 */ /* 0x000fe20000000000 */
[----:B------:R-:W-:-:S05]  /*1270*/  FADD R11, R20, R11 ;  /* 0x0000000b140b7221 */ /* 0x000fca0000000000 */
[----:B------:R-:W-:Y:S01]  /*1280*/  STG.E.128 desc[UR4][R22.64+0x800], R8 ;  /* 0x0008000816007986 */ /* 0x000fe2000c101d04 */
[----:B------:R-:W-:Y:S05]  /*1290*/  EXIT ;  /* 0x000000000000794d */ /* 0x000fea0003800000 */
.L_x_0:
[----:B------:R-:W-:-:S00]  /*12a0*/  BRA `(.L_x_0) ;  /* 0xfffffffc00fc7947 */ /* 0x000fc0000383ffff */
[----:B------:R-:W-:-:S00]  /*12b0*/  NOP ;  /* 0x0000000000007918 */ /* 0x000fc00000000000 */
        /* <DEDUP_REMOVED lines=12> */
.L_x_1:


//--------------------- .nv.global.init           --------------------------
	.section	.nv.global.init,"aw",@progbits
.nv.global.init:
	.type		_$_str,@object
	.size		_$_str,(_$_str_$_2 - _$_str)
_$_str:
        /*0000*/ 	.byte	0x5f, 0x5f, 0x43, 0x55, 0x44, 0x41, 0x5f, 0x46, 0x54, 0x5a, 0x00
	.type		_$_str_$_2,@object
	.size		_$_str_$_2,(.L_1 - _$_str_$_2)
_$_str_$_2:
        /*000b*/ 	.byte	0x5f, 0x5f, 0x43, 0x55, 0x44, 0x41, 0x5f, 0x50, 0x52, 0x45, 0x43, 0x5f, 0x53, 0x51, 0x52, 0x54
        /*001b*/ 	.byte	0x00
.L_1:


//--------------------- .nv.constant0.triton_poi_fused__native_batch_norm_legit_no_training_add_mul_6 --------------------------
	.section	.nv.constant0.triton_poi_fused__native_batch_norm_legit_no_training_add_mul_6,"a",@progbits
	.sectionflags	@""
	.align	4
.nv.constant0.triton_poi_fused__native_batch_norm_legit_no_training_add_mul_6:
	.zero		628
